//
// Generated by NVIDIA NVVM Compiler
//
// Compiler Build ID: CL-36424714
// Cuda compilation tools, release 13.0, V13.0.88
// Based on NVVM 20.0.0
//

.version 9.0
.target sm_100
.address_size 64

	// .globl	_Z7sruchomPiS_i
// _ZZ7sruchomPiS_iE4temp has been demoted

.visible .entry _Z7sruchomPiS_i(
	.param .u64 .ptr .align 1 _Z7sruchomPiS_i_param_0,
	.param .u64 .ptr .align 1 _Z7sruchomPiS_i_param_1,
	.param .u32 _Z7sruchomPiS_i_param_2
)
{
	.reg .pred 	%p<6>;
	.reg .b32 	%r<18>;
	.reg .b32 	%f<3>;
	.reg .b64 	%rd<11>;
	// demoted variable
	.shared .align 4 .b8 _ZZ7sruchomPiS_iE4temp[256];
	ld.param.u64 	%rd3, [_Z7sruchomPiS_i_param_0];
	ld.param.u64 	%rd4, [_Z7sruchomPiS_i_param_1];
	ld.param.u32 	%r3, [_Z7sruchomPiS_i_param_2];
	cvta.to.global.u64 	%rd1, %rd4;
	cvta.to.global.u64 	%rd5, %rd3;
	mov.u32 	%r4, %ctaid.x;
	mov.u32 	%r5, %ntid.x;
	mov.u32 	%r6, %tid.x;
	mad.lo.s32 	%r1, %r4, %r5, %r6;
	setp.ge.s32 	%p1, %r1, %r3;
	mul.wide.s32 	%rd6, %r1, 4;
	add.s64 	%rd2, %rd5, %rd6;
	shl.b32 	%r7, %r6, 2;
	mov.u32 	%r8, _ZZ7sruchomPiS_iE4temp;
	add.s32 	%r2, %r8, %r7;
	@%p1 bra 	$L__BB0_2;
	ld.global.u32 	%r9, [%rd2];
	st.shared.u32 	[%r2], %r9;
$L__BB0_2:
	bar.sync 	0;
	setp.lt.s32 	%p2, %r1, 1;
	add.s32 	%r10, %r3, -1;
	setp.ge.s32 	%p3, %r1, %r10;
	or.pred  	%p4, %p2, %p3;
	@%p4 bra 	$L__BB0_4;
	ld.shared.u32 	%r12, [%r2+-4];
	ld.shared.u32 	%r13, [%r2];
	add.s32 	%r14, %r13, %r12;
	ld.shared.u32 	%r15, [%r2+4];
	add.s32 	%r16, %r14, %r15;
	cvt.rn.f32.s32 	%f1, %r16;
	div.rn.f32 	%f2, %f1, 0f40400000;
	cvt.rzi.s32.f32 	%r17, %f2;
	mul.wide.u32 	%rd9, %r1, 4;
	add.s64 	%rd10, %rd1, %rd9;
	st.global.u32 	[%rd10], %r17;
	bra.uni 	$L__BB0_6;
$L__BB0_4:
	setp.ge.s32 	%p5, %r1, %r3;
	@%p5 bra 	$L__BB0_6;
	ld.global.u32 	%r11, [%rd2];
	add.s64 	%rd8, %rd1, %rd6;
	st.global.u32 	[%rd8], %r11;
$L__BB0_6:
	ret;

}


// ===== COMPILED SASS (sm_100) =====

	.target	sm_100

	.elftype	@"ET_EXEC"


//--------------------- .note.nv.tkinfo           --------------------------
	.section	.note.nv.tkinfo,"",@"SHT_NOTE"
	.sectionflags	@"SHF_NOTE_NV_TKINFO"
	.tkinfo
        /*0018*/ 	.word	0x00000002
        /*0030*/ 	.string	""
        /*0030*/ 	.string	"ptxas"
        /*0030*/ 	.string	"Cuda compilation tools, release 13.0, V13.0.88"
        /*0030*/ 	.string	"Build cuda_13.0.r13.0/compiler.36424714_0"
        /*0030*/ 	.string	"-arch sm_100 -m 64 "



//--------------------- .note.nv.cuinfo           --------------------------
	.section	.note.nv.cuinfo,"",@"SHT_NOTE"
	.sectionflags	@"SHF_NOTE_NV_CUINFO"
        /*0018*/ 	.short	0x0002
        /*001a*/ 	.short	0x0064
        /*001c*/ 	.short	0x0082
	.zero		2


//--------------------- .nv.info                  --------------------------
	.section	.nv.info,"",@"SHT_CUDA_INFO"
	.align	4


	//----- nvinfo : EIATTR_REGCOUNT
	.align		4
        /*0000*/ 	.byte	0x04, 0x2f
        /*0002*/ 	.short	(.L_1 - .L_0)
	.align		4
.L_0:
        /*0004*/ 	.word	index@(_Z7sruchomPiS_i)
        /*0008*/ 	.word	0x0000000d


	//----- nvinfo : EIATTR_FRAME_SIZE
	.align		4
.L_1:
        /*000c*/ 	.byte	0x04, 0x11
        /*000e*/ 	.short	(.L_3 - .L_2)
	.align		4
.L_2:
        /*0010*/ 	.word	index@($__internal_0_$__cuda_sm3x_div_rn_noftz_f32_slowpath)
        /*0014*/ 	.word	0x00000000


	//----- nvinfo : EIATTR_FRAME_SIZE
	.align		4
.L_3:
        /*0018*/ 	.byte	0x04, 0x11
        /*001a*/ 	.short	(.L_5 - .L_4)
	.align		4
.L_4:
        /*001c*/ 	.word	index@(_Z7sruchomPiS_i)
        /*0020*/ 	.word	0x00000000


	//----- nvinfo : EIATTR_MIN_STACK_SIZE
	.align		4
.L_5:
        /*0024*/ 	.byte	0x04, 0x12
        /*0026*/ 	.short	(.L_7 - .L_6)
	.align		4
.L_6:
        /*0028*/ 	.word	index@(_Z7sruchomPiS_i)
        /*002c*/ 	.word	0x00000000
.L_7:


//--------------------- .nv.compat                --------------------------
	.section	.nv.compat,"",@"SHT_CUDA_COMPAT_INFO"
	.align	4
        /*0000*/ 	.byte	0x02, 0x09, 0x00, 0x00, 0x02, 0x02, 0x01, 0x00, 0x02, 0x05, 0x05, 0x00, 0x03, 0x07, 0x01, 0x01
        /*0010*/ 	.byte	0x02, 0x03, 0x00, 0x00, 0x02, 0x06, 0x01, 0x00, 0x04, 0x0b, 0x08, 0x00, 0x01, 0x00, 0x00, 0x00
        /*0020*/ 	.byte	0x00, 0x00, 0x00, 0x00


//--------------------- .nv.info._Z7sruchomPiS_i  --------------------------
	.section	.nv.info._Z7sruchomPiS_i,"",@"SHT_CUDA_INFO"
	.sectionflags	@""
	.align	4


	//----- nvinfo : EIATTR_CUDA_API_VERSION
	.align		4
        /*0000*/ 	.byte	0x04, 0x37
        /*0002*/ 	.short	(.L_9 - .L_8)
.L_8:
        /*0004*/ 	.word	0x00000082


	//----- nvinfo : EIATTR_KPARAM_INFO
	.align		4
.L_9:
        /*0008*/ 	.byte	0x04, 0x17
        /*000a*/ 	.short	(.L_11 - .L_10)
.L_10:
        /*000c*/ 	.word	0x00000000
        /*0010*/ 	.short	0x0002
        /*0012*/ 	.short	0x0010
        /*0014*/ 	.byte	0x00, 0xf0, 0x11, 0x00


	//----- nvinfo : EIATTR_KPARAM_INFO
	.align		4
.L_11:
        /*0018*/ 	.byte	0x04, 0x17
        /*001a*/ 	.short	(.L_13 - .L_12)
.L_12:
        /*001c*/ 	.word	0x00000000
        /*0020*/ 	.short	0x0001
        /*0022*/ 	.short	0x0008
        /*0024*/ 	.byte	0x00, 0xf5, 0x21, 0x00


	//----- nvinfo : EIATTR_KPARAM_INFO
	.align		4
.L_13:
        /*0028*/ 	.byte	0x04, 0x17
        /*002a*/ 	.short	(.L_15 - .L_14)
.L_14:
        /*002c*/ 	.word	0x00000000
        /*0030*/ 	.short	0x0000
        /*0032*/ 	.short	0x0000
        /*0034*/ 	.byte	0x00, 0xf5, 0x21, 0x00


	//----- nvinfo : EIATTR_SPARSE_MMA_MASK
	.align		4
.L_15:
        /*0038*/ 	.byte	0x03, 0x50
        /*003a*/ 	.short	0x0000


	//----- nvinfo : EIATTR_MAXREG_COUNT
	.align		4
        /*003c*/ 	.byte	0x03, 0x1b
        /*003e*/ 	.short	0x00ff


	//----- nvinfo : EIATTR_NUM_BARRIERS
	.align		4
        /*0040*/ 	.byte	0x02, 0x4c
        /*0042*/ 	.byte	0x01
	.zero		1


	//----- nvinfo : EIATTR_MERCURY_ISA_VERSION
	.align		4
        /*0044*/ 	.byte	0x03, 0x5f
        /*0046*/ 	.short	0x0101


	//----- nvinfo : EIATTR_VRC_CTA_INIT_COUNT
	.align		4
        /*0048*/ 	.byte	0x02, 0x4a
	.zero		1
	.zero		1


	//----- nvinfo : EIATTR_EXIT_INSTR_OFFSETS
	.align		4
        /*004c*/ 	.byte	0x04, 0x1c
        /*004e*/ 	.short	(.L_17 - .L_16)


	//   ....[0]....
.L_16:
        /*0050*/ 	.word	0x000002b0


	//   ....[1]....
        /*0054*/ 	.word	0x000002c0


	//   ....[2]....
        /*0058*/ 	.word	0x00000310


	//----- nvinfo : EIATTR_CRS_STACK_SIZE
	.align		4
.L_17:
        /*005c*/ 	.byte	0x04, 0x1e
        /*005e*/ 	.short	(.L_19 - .L_18)
.L_18:
        /*0060*/ 	.word	0x00000000


	//----- nvinfo : EIATTR_CBANK_PARAM_SIZE
	.align		4
.L_19:
        /*0064*/ 	.byte	0x03, 0x19
        /*0066*/ 	.short	0x0014


	//----- nvinfo : EIATTR_PARAM_CBANK
	.align		4
        /*0068*/ 	.byte	0x04, 0x0a
        /*006a*/ 	.short	(.L_21 - .L_20)
	.align		4
.L_20:
        /*006c*/ 	.word	index@(.nv.constant0._Z7sruchomPiS_i)
        /*0070*/ 	.short	0x0380
        /*0072*/ 	.short	0x0014


	//----- nvinfo : EIATTR_SW_WAR
	.align		4
.L_21:
        /*0074*/ 	.byte	0x04, 0x36
        /*0076*/ 	.short	(.L_23 - .L_22)
.L_22:
        /*0078*/ 	.word	0x00000008
.L_23:


//--------------------- .nv.callgraph             --------------------------
	.section	.nv.callgraph,"",@"SHT_CUDA_CALLGRAPH"
	.align	4
	.sectionentsize	8
	.align		4
        /*0000*/ 	.word	0x00000000
	.align		4
        /*0004*/ 	.word	0xffffffff
	.align		4
        /*0008*/ 	.word	0x00000000
	.align		4
        /*000c*/ 	.word	0xfffffffe
	.align		4
        /*0010*/ 	.word	0x00000000
	.align		4
        /*0014*/ 	.word	0xfffffffd
	.align		4
        /*0018*/ 	.word	0x00000000
	.align		4
        /*001c*/ 	.word	0xfffffffc


//--------------------- .text._Z7sruchomPiS_i     --------------------------
	.section	.text._Z7sruchomPiS_i,"ax",@progbits
	.align	128
        .global         _Z7sruchomPiS_i
        .type           _Z7sruchomPiS_i,@function
        .size           _Z7sruchomPiS_i,(.L_x_16 - _Z7sruchomPiS_i)
        .other          _Z7sruchomPiS_i,@"STO_CUDA_ENTRY STV_DEFAULT"
_Z7sruchomPiS_i:
.text._Z7sruchomPiS_i:
[----:B------:R-:W-:Y:S01]  /*0000*/  LDC R1, c[0x0][0x37c] ;  /* 0x0000df00ff017b82 */ /* 0x000fe20000000800 */
[----:B------:R-:W0:Y:S07]  /*0010*/  S2R R3, SR_TID.X ;  /* 0x0000000000037919 */ /* 0x000e2e0000002100 */
[----:B------:R-:W0:Y:S01]  /*0020*/  S2UR UR4, SR_CTAID.X ;  /* 0x00000000000479c3 */ /* 0x000e220000002500 */
[----:B------:R-:W1:Y:S01]  /*0030*/  LDCU UR6, c[0x0][0x390] ;  /* 0x00007200ff0677ac */ /* 0x000e620008000800 */
[----:B------:R-:W2:Y:S06]  /*0040*/  LDCU.64 UR8, c[0x0][0x358] ;  /* 0x00006b00ff0877ac */ /* 0x000eac0008000a00 */
[----:B------:R-:W0:Y:S08]  /*0050*/  LDC R2, c[0x0][0x360] ;  /* 0x0000d800ff027b82 */ /* 0x000e300000000800 */
[----:B------:R-:W3:Y:S01]  /*0060*/  LDC.64 R4, c[0x0][0x380] ;  /* 0x0000e000ff047b82 */ /* 0x000ee20000000a00 */
[----:B0-----:R-:W-:-:S05]  /*0070*/  IMAD R2, R2, UR4, R3 ;  /* 0x0000000402027c24 */ /* 0x001fca000f8e0203 */
[C---:B-1----:R-:W-:Y:S01]  /*0080*/  ISETP.GE.AND P1, PT, R2.reuse, UR6, PT ;  /* 0x0000000602007c0c */ /* 0x042fe2000bf26270 */
[----:B---3--:R-:W-:-:S12]  /*0090*/  IMAD.WIDE R4, R2, 0x4, R4 ;  /* 0x0000000402047825 */ /* 0x008fd800078e0204 */
[----:B--2---:R-:W2:Y:S01]  /*00a0*/  @!P1 LDG.E R0, desc[UR8][R4.64] ;  /* 0x0000000804009981 */ /* 0x004ea2000c1e1900 */
[----:B------:R-:W0:Y:S01]  /*00b0*/  S2UR UR5, SR_CgaCtaId ;  /* 0x00000000000579c3 */ /* 0x000e220000008800 */
[----:B------:R-:W-:Y:S02]  /*00c0*/  UMOV UR4, 0x400 ;  /* 0x0000040000047882 */ /* 0x000fe40000000000 */
[----:B0-----:R-:W-:-:S06]  /*00d0*/  ULEA UR4, UR5, UR4, 0x18 ;  /* 0x0000000405047291 */ /* 0x001fcc000f8ec0ff */
[----:B------:R-:W-:Y:S01]  /*00e0*/  LEA R3, R3, UR4, 0x2 ;  /* 0x0000000403037c11 */ /* 0x000fe2000f8e10ff */
[----:B------:R-:W-:-:S06]  /*00f0*/  UIADD3 UR4, UPT, UPT, UR6, -0x1, URZ ;  /* 0xffffffff06047890 */ /* 0x000fcc000fffe0ff */
[----:B------:R-:W-:-:S04]  /*0100*/  ISETP.GE.AND P0, PT, R2, UR4, PT ;  /* 0x0000000402007c0c */ /* 0x000fc8000bf06270 */
[----:B------:R-:W-:Y:S01]  /*0110*/  ISETP.LT.OR P0, PT, R2, 0x1, P0 ;  /* 0x000000010200780c */ /* 0x000fe20000701670 */
[----:B--2---:R0:W-:Y:S01]  /*0120*/  @!P1 STS [R3], R0 ;  /* 0x0000000003009388 */ /* 0x0041e20000000800 */
[----:B------:R-:W-:Y:S11]  /*0130*/  BAR.SYNC.DEFER_BLOCKING 0x0 ;  /* 0x0000000000007b1d */ /* 0x000ff60000010000 */
[----:B------:R-:W-:Y:S05]  /*0140*/  @P0 BRA `(.L_x_0) ;  /* 0x00000000005c0947 */ /* 0x000fea0003800000 */
[----:B0-----:R-:W-:Y:S01]  /*0150*/  LDS R0, [R3+-0x4] ;  /* 0xfffffc0003007984 */ /* 0x001fe20000000800 */
[----:B------:R-:W-:Y:S01]  /*0160*/  IMAD.MOV.U32 R7, RZ, RZ, 0x3eaaaaab ;  /* 0x3eaaaaabff077424 */ /* 0x000fe200078e00ff */
[----:B------:R-:W-:Y:S01]  /*0170*/  BSSY.RECONVERGENT B1, `(.L_x_1) ;  /* 0x000000f000017945 */ /* 0x000fe20003800200 */
[----:B------:R-:W-:Y:S01]  /*0180*/  IMAD.MOV.U32 R6, RZ, RZ, 0x40400000 ;  /* 0x40400000ff067424 */ /* 0x000fe200078e00ff */
[----:B------:R-:W-:Y:S04]  /*0190*/  LDS R5, [R3] ;  /* 0x0000000003057984 */ /* 0x000fe80000000800 */
[----:B------:R-:W0:Y:S02]  /*01a0*/  LDS R4, [R3+0x4] ;  /* 0x0000040003047984 */ /* 0x000e240000000800 */
[----:B0-----:R-:W-:Y:S01]  /*01b0*/  IADD3 R0, PT, PT, R4, R5, R0 ;  /* 0x0000000504007210 */ /* 0x001fe20007ffe000 */
[----:B------:R-:W-:-:S03]  /*01c0*/  FFMA R4, R7, -R6, 1 ;  /* 0x3f80000007047423 */ /* 0x000fc60000000806 */
[----:B------:R-:W-:Y:S01]  /*01d0*/  I2FP.F32.S32 R0, R0 ;  /* 0x0000000000007245 */ /* 0x000fe20000201400 */
[----:B------:R-:W-:-:S03]  /*01e0*/  FFMA R5, R4, R7, 0.3333333432674407959 ;  /* 0x3eaaaaab04057423 */ /* 0x000fc60000000007 */
[----:B------:R-:W0:Y:S01]  /*01f0*/  FCHK P0, R0, 3 ;  /* 0x4040000000007902 */ /* 0x000e220000000000 */
[----:B------:R-:W-:-:S04]  /*0200*/  FFMA R4, R0, R5, RZ ;  /* 0x0000000500047223 */ /* 0x000fc800000000ff */
[----:B------:R-:W-:-:S04]  /*0210*/  FFMA R6, R4, -3, R0 ;  /* 0xc040000004067823 */ /* 0x000fc80000000000 */
[----:B------:R-:W-:Y:S01]  /*0220*/  FFMA R6, R5, R6, R4 ;  /* 0x0000000605067223 */ /* 0x000fe20000000004 */
[----:B0-----:R-:W-:Y:S06]  /*0230*/  @!P0 BRA `(.L_x_2) ;  /* 0x0000000000088947 */ /* 0x001fec0003800000 */
[----:B------:R-:W-:-:S07]  /*0240*/  MOV R4, 0x260 ;  /* 0x0000026000047802 */ /* 0x000fce0000000f00 */
[----:B------:R-:W-:Y:S05]  /*0250*/  CALL.REL.NOINC `($__internal_0_$__cuda_sm3x_div_rn_noftz_f32_slowpath) ;  /* 0x0000000000307944 */ /* 0x000fea0003c00000 */
.L_x_2:
[----:B------:R-:W-:Y:S05]  /*0260*/  BSYNC.RECONVERGENT B1 ;  /* 0x0000000000017941 */ /* 0x000fea0003800200 */
.L_x_1:
[----:B------:R-:W0:Y:S01]  /*0270*/  LDC.64 R4, c[0x0][0x388] ;  /* 0x0000e200ff047b82 */ /* 0x000e220000000a00 */
[----:B------:R-:W1:Y:S01]  /*0280*/  F2I.TRUNC.NTZ R7, R6 ;  /* 0x0000000600077305 */ /* 0x000e62000020f100 */
[----:B0-----:R-:W-:-:S05]  /*0290*/  IMAD.WIDE.U32 R2, R2, 0x4, R4 ;  /* 0x0000000402027825 */ /* 0x001fca00078e0004 */
[----:B-1----:R-:W-:Y:S01]  /*02a0*/  STG.E desc[UR8][R2.64], R7 ;  /* 0x0000000702007986 */ /* 0x002fe2000c101908 */
[----:B------:R-:W-:Y:S05]  /*02b0*/  EXIT ;  /* 0x000000000000794d */ /* 0x000fea0003800000 */
.L_x_0:
[----:B------:R-:W-:Y:S05]  /*02c0*/  @P1 EXIT ;  /* 0x000000000000194d */ /* 0x000fea0003800000 */
[----:B------:R-:W2:Y:S01]  /*02d0*/  LDG.E R5, desc[UR8][R4.64] ;  /* 0x0000000804057981 */ /* 0x000ea2000c1e1900 */
[----:B------:R-:W0:Y:S02]  /*02e0*/  LDC.64 R6, c[0x0][0x388] ;  /* 0x0000e200ff067b82 */ /* 0x000e240000000a00 */
[----:B0-----:R-:W-:-:S05]  /*02f0*/  IMAD.WIDE R2, R2, 0x4, R6 ;  /* 0x0000000402027825 */ /* 0x001fca00078e0206 */
[----:B--2---:R-:W-:Y:S01]  /*0300*/  STG.E desc[UR8][R2.64], R5 ;  /* 0x0000000502007986 */ /* 0x004fe2000c101908 */
[----:B------:R-:W-:Y:S05]  /*0310*/  EXIT ;  /* 0x000000000000794d */ /* 0x000fea0003800000 */
        .weak           $__internal_0_$__cuda_sm3x_div_rn_noftz_f32_slowpath
        .type           $__internal_0_$__cuda_sm3x_div_rn_noftz_f32_slowpath,@function
        .size           $__internal_0_$__cuda_sm3x_div_rn_noftz_f32_slowpath,(.L_x_16 - $__internal_0_$__cuda_sm3x_div_rn_noftz_f32_slowpath)
$__internal_0_$__cuda_sm3x_div_rn_noftz_f32_slowpath:
[--C-:B------:R-:W-:Y:S01]  /*0320*/  SHF.R.U32.HI R3, RZ, 0x17, R0.reuse ;  /* 0x00000017ff037819 */ /* 0x100fe20000011600 */
[----:B------:R-:W-:Y:S04]  /*0330*/  BSSY.RECONVERGENT B0, `(.L_x_3) ;  /* 0x000005c000007945 */ /* 0x000fe80003800200 */
[----:B------:R-:W-:Y:S01]  /*0340*/  BSSY.RELIABLE B2, `(.L_x_4) ;  /* 0x000001a000027945 */ /* 0x000fe20003800100 */
[----:B------:R-:W-:Y:S01]  /*0350*/  IMAD.MOV.U32 R5, RZ, RZ, R0 ;  /* 0x000000ffff057224 */ /* 0x000fe200078e0000 */
[----:B------:R-:W-:-:S05]  /*0360*/  LOP3.LUT R3, R3, 0xff, RZ, 0xc0, !PT ;  /* 0x000000ff03037812 */ /* 0x000fca00078ec0ff */
[----:B------:R-:W-:-:S05]  /*0370*/  VIADD R7, R3, 0xffffffff ;  /* 0xffffffff03077836 */ /* 0x000fca0000000000 */
[----:B------:R-:W-:-:S13]  /*0380*/  ISETP.GT.U32.OR P0, PT, R7, 0xfd, !PT ;  /* 0x000000fd0700780c */ /* 0x000fda0007f04470 */
[----:B------:R-:W-:Y:S01]  /*0390*/  @!P0 IMAD.MOV.U32 R6, RZ, RZ, RZ ;  /* 0x000000ffff068224 */ /* 0x000fe200078e00ff */
[----:B------:R-:W-:Y:S06]  /*03a0*/  @!P0 BRA `(.L_x_5) ;  /* 0x00000000004c8947 */ /* 0x000fec0003800000 */
[----:B------:R-:W-:-:S13]  /*03b0*/  FSETP.GTU.FTZ.AND P0, PT, |R0|, +INF , PT ;  /* 0x7f8000000000780b */ /* 0x000fda0003f1c200 */
[----:B------:R-:W-:Y:S05]  /*03c0*/  @P0 BREAK.RELIABLE B2 ;  /* 0x0000000000020942 */ /* 0x000fea0003800100 */
[----:B------:R-:W-:Y:S05]  /*03d0*/  @P0 BRA `(.L_x_6) ;  /* 0x0000000400400947 */ /* 0x000fea0003800000 */
[----:B------:R-:W-:-:S05]  /*03e0*/  IMAD.MOV.U32 R6, RZ, RZ, 0x40400000 ;  /* 0x40400000ff067424 */ /* 0x000fca00078e00ff */
[----:B------:R-:W-:-:S13]  /*03f0*/  LOP3.LUT P0, RZ, R6, 0x7fffffff, R5, 0xc8, !PT ;  /* 0x7fffffff06ff7812 */ /* 0x000fda000780c805 */
[----:B------:R-:W-:Y:S05]  /*0400*/  @!P0 BREAK.RELIABLE B2 ;  /* 0x0000000000028942 */ /* 0x000fea0003800100 */
[----:B------:R-:W-:Y:S05]  /*0410*/  @!P0 BRA `(.L_x_7) ;  /* 0x0000000400288947 */ /* 0x000fea0003800000 */
[----:B------:R-:W-:-:S13]  /*0420*/  LOP3.LUT P0, RZ, R5, 0x7fffffff, RZ, 0xc0, !PT ;  /* 0x7fffffff05ff7812 */ /* 0x000fda000780c0ff */
[----:B------:R-:W-:Y:S05]  /*0430*/  @!P0 BREAK.RELIABLE B2 ;  /* 0x0000000000028942 */ /* 0x000fea0003800100 */
[----:B------:R-:W-:Y:S05]  /*0440*/  @!P0 BRA `(.L_x_8) ;  /* 0x0000000400148947 */ /* 0x000fea0003800000 */
[----:B------:R-:W-:Y:S02]  /*0450*/  FSETP.NEU.FTZ.AND P0, PT, |R0|, +INF , PT ;  /* 0x7f8000000000780b */ /* 0x000fe40003f1d200 */
[----:B------:R-:W-:-:S04]  /*0460*/  LOP3.LUT P1, RZ, R6, 0x7fffffff, RZ, 0xc0, !PT ;  /* 0x7fffffff06ff7812 */ /* 0x000fc8000782c0ff */
[----:B------:R-:W-:-:S13]  /*0470*/  PLOP3.LUT P0, PT, P0, P1, PT, 0x2f, 0xf2 ;  /* 0x0000000000f2781c */ /* 0x000fda0000702577 */
[----:B------:R-:W-:Y:S05]  /*0480*/  @P0 BREAK.RELIABLE B2 ;  /* 0x0000000000020942 */ /* 0x000fea0003800100 */
[----:B------:R-:W-:Y:S05]  /*0490*/  @P0 BRA `(.L_x_9) ;  /* 0x0000000000f40947 */ /* 0x000fea0003800000 */
[----:B------:R-:W-:-:S13]  /*04a0*/  ISETP.GE.AND P0, PT, R7, RZ, PT ;  /* 0x000000ff0700720c */ /* 0x000fda0003f06270 */
[----:B------:R-:W-:Y:S02]  /*04b0*/  @P0 IMAD.MOV.U32 R6, RZ, RZ, RZ ;  /* 0x000000ffff060224 */ /* 0x000fe400078e00ff */
[----:B------:R-:W-:Y:S01]  /*04c0*/  @!P0 FFMA R5, R0, 1.84467440737095516160e+19, RZ ;  /* 0x5f80000000058823 */ /* 0x000fe200000000ff */
[----:B------:R-:W-:-:S07]  /*04d0*/  @!P0 IMAD.MOV.U32 R6, RZ, RZ, -0x40 ;  /* 0xffffffc0ff068424 */ /* 0x000fce00078e00ff */
.L_x_5:
[----:B------:R-:W-:Y:S05]  /*04e0*/  BSYNC.RELIABLE B2 ;  /* 0x0000000000027941 */ /* 0x000fea0003800100 */
.L_x_4:
[----:B------:R-:W-:Y:S01]  /*04f0*/  UMOV UR4, 0x40400000 ;  /* 0x4040000000047882 */ /* 0x000fe20000000000 */
[----:B------:R-:W-:Y:S01]  /*0500*/  VIADD R3, R3, 0xffffff81 ;  /* 0xffffff8103037836 */ /* 0x000fe20000000000 */
[----:B------:R-:W-:Y:S01]  /*0510*/  UIADD3 UR4, UPT, UPT, UR4, -0x800000, URZ ;  /* 0xff80000004047890 */ /* 0x000fe2000fffe0ff */
[----:B------:R-:W-:Y:S02]  /*0520*/  BSSY.RECONVERGENT B2, `(.L_x_10) ;  /* 0x0000033000027945 */ /* 0x000fe40003800200 */
[----:B------:R-:W-:Y:S01]  /*0530*/  IMAD R0, R3, -0x800000, R5 ;  /* 0xff80000003007824 */ /* 0x000fe200078e0205 */
[----:B------:R-:W-:Y:S02]  /*0540*/  IADD3 R6, PT, PT, R6, -0x1, R3 ;  /* 0xffffffff06067810 */ /* 0x000fe40007ffe003 */
[----:B------:R-:W-:-:S03]  /*0550*/  FADD.FTZ R9, -RZ, -UR4 ;  /* 0x80000004ff097e21 */ /* 0x000fc60008010100 */
[----:B------:R-:W0:Y:S02]  /*0560*/  MUFU.RCP R7, UR4 ;  /* 0x0000000400077d08 */ /* 0x000e240008001000 */
[----:B0-----:R-:W-:-:S04]  /*0570*/  FFMA R8, R7, R9, 1 ;  /* 0x3f80000007087423 */ /* 0x001fc80000000009 */
[----:B------:R-:W-:-:S04]  /*0580*/  FFMA R7, R7, R8, R7 ;  /* 0x0000000807077223 */ /* 0x000fc80000000007 */
[----:B------:R-:W-:-:S04]  /*0590*/  FFMA R8, R0, R7, RZ ;  /* 0x0000000700087223 */ /* 0x000fc800000000ff */
[----:B------:R-:W-:-:S04]  /*05a0*/  FFMA R5, R9, R8, R0 ;  /* 0x0000000809057223 */ /* 0x000fc80000000000 */
[----:B------:R-:W-:-:S04]  /*05b0*/  FFMA R8, R7, R5, R8 ;  /* 0x0000000507087223 */ /* 0x000fc80000000008 */
[----:B------:R-:W-:-:S04]  /*05c0*/  FFMA R9, R9, R8, R0 ;  /* 0x0000000809097223 */ /* 0x000fc80000000000 */
[----:B------:R-:W-:-:S05]  /*05d0*/  FFMA R5, R7, R9, R8 ;  /* 0x0000000907057223 */ /* 0x000fca0000000008 */
[----:B------:R-:W-:-:S04]  /*05e0*/  SHF.R.U32.HI R0, RZ, 0x17, R5 ;  /* 0x00000017ff007819 */ /* 0x000fc80000011605 */
[----:B------:R-:W-:-:S05]  /*05f0*/  LOP3.LUT R0, R0, 0xff, RZ, 0xc0, !PT ;  /* 0x000000ff00007812 */ /* 0x000fca00078ec0ff */
[----:B------:R-:W-:-:S04]  /*0600*/  IMAD.IADD R10, R0, 0x1, R6 ;  /* 0x00000001000a7824 */ /* 0x000fc800078e0206 */
[----:B------:R-:W-:-:S05]  /*0610*/  VIADD R0, R10, 0xffffffff ;  /* 0xffffffff0a007836 */ /* 0x000fca0000000000 */
[----:B------:R-:W-:-:S13]  /*0620*/  ISETP.GE.U32.AND P0, PT, R0, 0xfe, PT ;  /* 0x000000fe0000780c */ /* 0x000fda0003f06070 */
[----:B------:R-:W-:Y:S05]  /*0630*/  @!P0 BRA `(.L_x_11) ;  /* 0x0000000000808947 */ /* 0x000fea0003800000 */
[----:B------:R-:W-:-:S13]  /*0640*/  ISETP.GT.AND P0, PT, R10, 0xfe, PT ;  /* 0x000000fe0a00780c */ /* 0x000fda0003f04270 */
[----:B------:R-:W-:Y:S05]  /*0650*/  @P0 BRA `(.L_x_12) ;  /* 0x00000000006c0947 */ /* 0x000fea0003800000 */
[----:B------:R-:W-:-:S13]  /*0660*/  ISETP.GE.AND P0, PT, R10, 0x1, PT ;  /* 0x000000010a00780c */ /* 0x000fda0003f06270 */
[----:B------:R-:W-:Y:S05]  /*0670*/  @P0 BRA `(.L_x_13) ;  /* 0x0000000000740947 */ /* 0x000fea0003800000 */
[----:B------:R-:W-:Y:S02]  /*0680*/  ISETP.GE.AND P0, PT, R10, -0x18, PT ;  /* 0xffffffe80a00780c */ /* 0x000fe40003f06270 */
[----:B------:R-:W-:-:S11]  /*0690*/  LOP3.LUT R5, R5, 0x80000000, RZ, 0xc0, !PT ;  /* 0x8000000005057812 */ /* 0x000fd600078ec0ff */
[----:B------:R-:W-:Y:S05]  /*06a0*/  @!P0 BRA `(.L_x_13) ;  /* 0x0000000000688947 */ /* 0x000fea0003800000 */
[CCC-:B------:R-:W-:Y:S01]  /*06b0*/  FFMA.RZ R0, R7.reuse, R9.reuse, R8.reuse ;  /* 0x0000000907007223 */ /* 0x1c0fe2000000c008 */
[C---:B------:R-:W-:Y:S01]  /*06c0*/  VIADD R6, R10.reuse, 0x20 ;  /* 0x000000200a067836 */ /* 0x040fe20000000000 */
[C---:B------:R-:W-:Y:S02]  /*06d0*/  ISETP.NE.AND P2, PT, R10.reuse, RZ, PT ;  /* 0x000000ff0a00720c */ /* 0x040fe40003f45270 */
[----:B------:R-:W-:Y:S02]  /*06e0*/  ISETP.NE.AND P1, PT, R10, RZ, PT ;  /* 0x000000ff0a00720c */ /* 0x000fe40003f25270 */
[----:B------:R-:W-:Y:S01]  /*06f0*/  LOP3.LUT R3, R0, 0x7fffff, RZ, 0xc0, !PT ;  /* 0x007fffff00037812 */ /* 0x000fe200078ec0ff */
[CCC-:B------:R-:W-:Y:S01]  /*0700*/  FFMA.RP R0, R7.reuse, R9.reuse, R8.reuse ;  /* 0x0000000907007223 */ /* 0x1c0fe20000008008 */
[----:B------:R-:W-:Y:S01]  /*0710*/  FFMA.RM R7, R7, R9, R8 ;  /* 0x0000000907077223 */ /* 0x000fe20000004008 */
[----:B------:R-:W-:Y:S01]  /*0720*/  IMAD.MOV R8, RZ, RZ, -R10 ;  /* 0x000000ffff087224 */ /* 0x000fe200078e0a0a */
[----:B------:R-:W-:-:S03]  /*0730*/  LOP3.LUT R3, R3, 0x800000, RZ, 0xfc, !PT ;  /* 0x0080000003037812 */ /* 0x000fc600078efcff */
[----:B------:R-:W-:Y:S02]  /*0740*/  FSETP.NEU.FTZ.AND P0, PT, R0, R7, PT ;  /* 0x000000070000720b */ /* 0x000fe40003f1d000 */
[----:B------:R-:W-:Y:S02]  /*0750*/  SHF.L.U32 R6, R3, R6, RZ ;  /* 0x0000000603067219 */ /* 0x000fe400000006ff */
[----:B------:R-:W-:Y:S02]  /*0760*/  SEL R0, R8, RZ, P2 ;  /* 0x000000ff08007207 */ /* 0x000fe40001000000 */
[----:B------:R-:W-:Y:S02]  /*0770*/  ISETP.NE.AND P1, PT, R6, RZ, P1 ;  /* 0x000000ff0600720c */ /* 0x000fe40000f25270 */
[----:B------:R-:W-:Y:S02]  /*0780*/  SHF.R.U32.HI R0, RZ, R0, R3 ;  /* 0x00000000ff007219 */ /* 0x000fe40000011603 */
[----:B------:R-:W-:-:S02]  /*0790*/  PLOP3.LUT P0, PT, P0, P1, PT, 0xf8, 0x8f ;  /* 0x00000000008f781c */ /* 0x000fc40000703f70 */
[----:B------:R-:W-:Y:S02]  /*07a0*/  SHF.R.U32.HI R6, RZ, 0x1, R0 ;  /* 0x00000001ff067819 */ /* 0x000fe40000011600 */
[----:B------:R-:W-:-:S04]  /*07b0*/  SEL R3, RZ, 0x1, !P0 ;  /* 0x00000001ff037807 */ /* 0x000fc80004000000 */
[----:B------:R-:W-:-:S04]  /*07c0*/  LOP3.LUT R3, R3, 0x1, R6, 0xf8, !PT ;  /* 0x0000000103037812 */ /* 0x000fc800078ef806 */
[----:B------:R-:W-:-:S05]  /*07d0*/  LOP3.LUT R3, R3, R0, RZ, 0xc0, !PT ;  /* 0x0000000003037212 */ /* 0x000fca00078ec0ff */
[----:B------:R-:W-:-:S05]  /*07e0*/  IMAD.IADD R6, R6, 0x1, R3 ;  /* 0x0000000106067824 */ /* 0x000fca00078e0203 */
[----:B------:R-:W-:Y:S01]  /*07f0*/  LOP3.LUT R5, R6, R5, RZ, 0xfc, !PT ;  /* 0x0000000506057212 */ /* 0x000fe200078efcff */
[----:B------:R-:W-:Y:S06]  /*0800*/  BRA `(.L_x_13) ;  /* 0x0000000000107947 */ /* 0x000fec0003800000 */
.L_x_12:
[----:B------:R-:W-:-:S04]  /*0810*/  LOP3.LUT R5, R5, 0x80000000, RZ, 0xc0, !PT ;  /* 0x8000000005057812 */ /* 0x000fc800078ec0ff */
[----:B------:R-:W-:Y:S01]  /*0820*/  LOP3.LUT R5, R5, 0x7f800000, RZ, 0xfc, !PT ;  /* 0x7f80000005057812 */ /* 0x000fe200078efcff */
[----:B------:R-:W-:Y:S06]  /*0830*/  BRA `(.L_x_13) ;  /* 0x0000000000047947 */ /* 0x000fec0003800000 */
.L_x_11:
[----:B------:R-:W-:-:S07]  /*0840*/  IMAD R5, R6, 0x800000, R5 ;  /* 0x0080000006057824 */ /* 0x000fce00078e0205 */
.L_x_13:
[----:B------:R-:W-:Y:S05]  /*0850*/  BSYNC.RECONVERGENT B2 ;  /* 0x0000000000027941 */ /* 0x000fea0003800200 */
.L_x_10:
[----:B------:R-:W-:Y:S05]  /*0860*/  BRA `(.L_x_14) ;  /* 0x0000000000207947 */ /* 0x000fea0003800000 */
.L_x_9:
[----:B------:R-:W-:-:S04]  /*0870*/  LOP3.LUT R5, R6, 0x80000000, R5, 0x48, !PT ;  /* 0x8000000006057812 */ /* 0x000fc800078e4805 */
[----:B------:R-:W-:Y:S01]  /*0880*/  LOP3.LUT R5, R5, 0x7f800000, RZ, 0xfc, !PT ;  /* 0x7f80000005057812 */ /* 0x000fe200078efcff */
[----:B------:R-:W-:Y:S06]  /*0890*/  BRA `(.L_x_14) ;  /* 0x0000000000147947 */ /* 0x000fec0003800000 */
.L_x_8:
[----:B------:R-:W-:Y:S01]  /*08a0*/  LOP3.LUT R5, R6, 0x80000000, R5, 0x48, !PT ;  /* 0x8000000006057812 */ /* 0x000fe200078e4805 */
[----:B------:R-:W-:Y:S06]  /*08b0*/  BRA `(.L_x_14) ;  /* 0x00000000000c7947 */ /* 0x000fec0003800000 */
.L_x_7:
[----:B------:R-:W0:Y:S01]  /*08c0*/  MUFU.RSQ R5, -QNAN ;  /* 0xffc0000000057908 */ /* 0x000e220000001400 */
[----:B------:R-:W-:Y:S05]  /*08d0*/  BRA `(.L_x_14) ;  /* 0x0000000000047947 */ /* 0x000fea0003800000 */
.L_x_6:
[----:B------:R-:W-:-:S07]  /*08e0*/  FADD.FTZ R5, R0, 3 ;  /* 0x4040000000057421 */ /* 0x000fce0000010000 */
.L_x_14:
[----:B------:R-:W-:Y:S05]  /*08f0*/  BSYNC.RECONVERGENT B0 ;  /* 0x0000000000007941 */ /* 0x000fea0003800200 */
.L_x_3:
[----:B0-----:R-:W-:Y:S02]  /*0900*/  IMAD.MOV.U32 R6, RZ, RZ, R5 ;  /* 0x000000ffff067224 */ /* 0x001fe400078e0005 */
[----:B------:R-:W-:-:S04]  /*0910*/  IMAD.MOV.U32 R5, RZ, RZ, 0x0 ;  /* 0x00000000ff057424 */ /* 0x000fc800078e00ff */
[----:B------:R-:W-:Y:S05]  /*0920*/  RET.REL.NODEC R4 `(_Z7sruchomPiS_i) ;  /* 0xfffffff404b47950 */ /* 0x000fea0003c3ffff */
.L_x_15:
[----:B------:R-:W-:-:S00]  /*0930*/  BRA `(.L_x_15) ;  /* 0xfffffffc00fc7947 */ /* 0x000fc0000383ffff */
[----:B------:R-:W-:-:S00]  /*0940*/  NOP ;  /* 0x0000000000007918 */ /* 0x000fc00000000000 */
        /* <DEDUP_REMOVED lines=11> */
.L_x_16:


//--------------------- .nv.shared._Z7sruchomPiS_i --------------------------
	.section	.nv.shared._Z7sruchomPiS_i,"aw",@nobits
	.sectionflags	@""
	.align	4
.nv.shared._Z7sruchomPiS_i:
	.zero		1280


//--------------------- .nv.shared.reserved.0     --------------------------
	.section	.nv.shared.reserved.0,"aw",@nobits
	.weak		__nv_reservedSMEM_offset_0_alias
	.size		__nv_reservedSMEM_offset_0_alias, 0, 64
	.other		__nv_reservedSMEM_offset_0_alias,@"STO_CUDA_RESERVED_SHARED STV_DEFAULT"
__nv_reservedSMEM_offset_0_alias:
	.zero		0
	.zero		64


//--------------------- .nv.constant0._Z7sruchomPiS_i --------------------------
	.section	.nv.constant0._Z7sruchomPiS_i,"a",@progbits
	.sectionflags	@""
	.align	4
.nv.constant0._Z7sruchomPiS_i:
	.zero		916


//--------------------- SYMBOLS --------------------------

	.type		.nv.reservedSmem.offset0,@object
	.size		.nv.reservedSmem.offset0,0x4
	.type		.nv.reservedSmem.cap,@object
	.size		.nv.reservedSmem.cap,0x4
